	.headerflags	@"EF_CUDA_TEXMODE_UNIFIED EF_CUDA_64BIT_ADDRESS EF_CUDA_ACCELERATORS EF_CUDA_SM90 EF_CUDA_VIRTUAL_SM(EF_CUDA_SM90)"
	.elftype	@"ET_EXEC"


//--------------------- .nv.info                  --------------------------
	.section	.nv.info,"",@"SHT_CUDA_INFO"
	.align	4


	//----- nvinfo : EIATTR_REGCOUNT
	.align		4
        /*0000*/ 	.byte	0x04, 0x2f
        /*0002*/ 	.short	(.L_1 - .L_0)
	.align		4
.L_0:
        /*0004*/ 	.word	index@(triton_poi_fused_max_pool2d_with_indices_7)
        /*0008*/ 	.word	0x00000014


	//----- nvinfo : EIATTR_MIN_STACK_SIZE
	.align		4
.L_1:
        /*000c*/ 	.byte	0x04, 0x12
        /*000e*/ 	.short	(.L_3 - .L_2)
	.align		4
.L_2:
        /*0010*/ 	.word	index@(triton_poi_fused_max_pool2d_with_indices_7)
        /*0014*/ 	.word	0x00000000


	//----- nvinfo : EIATTR_FRAME_SIZE
	.align		4
.L_3:
        /*0018*/ 	.byte	0x04, 0x11
        /*001a*/ 	.short	(.L_5 - .L_4)
	.align		4
.L_4:
        /*001c*/ 	.word	index@(triton_poi_fused_max_pool2d_with_indices_7)
        /*0020*/ 	.word	0x00000000


	//----- nvinfo : EIATTR_MIN_STACK_SIZE
	.align		4
.L_5:
        /*0024*/ 	.byte	0x04, 0x12
        /*0026*/ 	.short	(.L_7 - .L_6)
	.align		4
.L_6:
        /*0028*/ 	.word	index@(triton_poi_fused_max_pool2d_with_indices_7)
        /*002c*/ 	.word	0x00000000
.L_7:


//--------------------- .nv.info.triton_poi_fused_max_pool2d_with_indices_7 --------------------------
	.section	.nv.info.triton_poi_fused_max_pool2d_with_indices_7,"",@"SHT_CUDA_INFO"
	.sectionflags	@""
	.align	4


	//----- nvinfo : EIATTR_CUDA_API_VERSION
	.align		4
        /*0000*/ 	.byte	0x04, 0x37
        /*0002*/ 	.short	(.L_9 - .L_8)
.L_8:
        /*0004*/ 	.word	0x0000007c


	//----- nvinfo : EIATTR_KPARAM_INFO
	.align		4
.L_9:
        /*0008*/ 	.byte	0x04, 0x17
        /*000a*/ 	.short	(.L_11 - .L_10)
.L_10:
        /*000c*/ 	.word	0x00000000
        /*0010*/ 	.short	0x0003
        /*0012*/ 	.short	0x0018
        /*0014*/ 	.byte	0x00, 0xf0, 0x11, 0x00


	//----- nvinfo : EIATTR_KPARAM_INFO
	.align		4
.L_11:
        /*0018*/ 	.byte	0x04, 0x17
        /*001a*/ 	.short	(.L_13 - .L_12)
.L_12:
        /*001c*/ 	.word	0x00000000
        /*0020*/ 	.short	0x0002
        /*0022*/ 	.short	0x0010
        /*0024*/ 	.byte	0x00, 0xf4, 0x21, 0x00


	//----- nvinfo : EIATTR_KPARAM_INFO
	.align		4
.L_13:
        /*0028*/ 	.byte	0x04, 0x17
        /*002a*/ 	.short	(.L_15 - .L_14)
.L_14:
        /*002c*/ 	.word	0x00000000
        /*0030*/ 	.short	0x0001
        /*0032*/ 	.short	0x0008
        /*0034*/ 	.byte	0x00, 0xf4, 0x21, 0x00


	//----- nvinfo : EIATTR_KPARAM_INFO
	.align		4
.L_15:
        /*0038*/ 	.byte	0x04, 0x17
        /*003a*/ 	.short	(.L_17 - .L_16)
.L_16:
        /*003c*/ 	.word	0x00000000
        /*0040*/ 	.short	0x0000
        /*0042*/ 	.short	0x0000
        /*0044*/ 	.byte	0x00, 0xf4, 0x21, 0x00


	//----- nvinfo : EIATTR_SPARSE_MMA_MASK
	.align		4
.L_17:
        /*0048*/ 	.byte	0x03, 0x50
        /*004a*/ 	.short	0x0000


	//----- nvinfo : EIATTR_MAXREG_COUNT
	.align		4
        /*004c*/ 	.byte	0x03, 0x1b
        /*004e*/ 	.short	0x00ff


	//----- nvinfo : EIATTR_EXIT_INSTR_OFFSETS
	.align		4
        /*0050*/ 	.byte	0x04, 0x1c
        /*0052*/ 	.short	(.L_19 - .L_18)


	//   ....[0]....
.L_18:
        /*0054*/ 	.word	0x00000600


	//   ....[1]....
        /*0058*/ 	.word	0x00000620


	//----- nvinfo : EIATTR_REQNTID
	.align		4
.L_19:
        /*005c*/ 	.byte	0x04, 0x10
        /*005e*/ 	.short	(.L_21 - .L_20)
.L_20:
        /*0060*/ 	.word	0x00000100
        /*0064*/ 	.word	0x00000001
        /*0068*/ 	.word	0x00000001


	//----- nvinfo : EIATTR_CBANK_PARAM_SIZE
	.align		4
.L_21:
        /*006c*/ 	.byte	0x03, 0x19
        /*006e*/ 	.short	0x001c


	//----- nvinfo : EIATTR_PARAM_CBANK
	.align		4
        /*0070*/ 	.byte	0x04, 0x0a
        /*0072*/ 	.short	(.L_23 - .L_22)
	.align		4
.L_22:
        /*0074*/ 	.word	index@(.nv.constant0.triton_poi_fused_max_pool2d_with_indices_7)
        /*0078*/ 	.short	0x0210
        /*007a*/ 	.short	0x001c


	//----- nvinfo : EIATTR_SW_WAR
	.align		4
.L_23:
        /*007c*/ 	.byte	0x04, 0x36
        /*007e*/ 	.short	(.L_25 - .L_24)
.L_24:
        /*0080*/ 	.word	0x00000008
.L_25:


//--------------------- .nv.callgraph             --------------------------
	.section	.nv.callgraph,"",@"SHT_CUDA_CALLGRAPH"
	.align	4
	.sectionentsize	8
	.align		4
        /*0000*/ 	.word	0x00000000
	.align		4
        /*0004*/ 	.word	0xffffffff
	.align		4
        /*0008*/ 	.word	0x00000000
	.align		4
        /*000c*/ 	.word	0xfffffffe
	.align		4
        /*0010*/ 	.word	0x00000000
	.align		4
        /*0014*/ 	.word	0xfffffffd
	.align		4
        /*0018*/ 	.word	0x00000000
	.align		4
        /*001c*/ 	.word	0xfffffffc


//--------------------- .text.triton_poi_fused_max_pool2d_with_indices_7 --------------------------
	.section	.text.triton_poi_fused_max_pool2d_with_indices_7,"ax",@progbits
	.align	128
        .global         triton_poi_fused_max_pool2d_with_indices_7
        .type           triton_poi_fused_max_pool2d_with_indices_7,@function
        .size           triton_poi_fused_max_pool2d_with_indices_7,(.L_x_1 - triton_poi_fused_max_pool2d_with_indices_7)
        .other          triton_poi_fused_max_pool2d_with_indices_7,@"STO_CUDA_ENTRY STV_DEFAULT"
triton_poi_fused_max_pool2d_with_indices_7:
.text.triton_poi_fused_max_pool2d_with_indices_7:
[----:B------:R-:W0:Y:S02]  /*0000*/  LDC R1, c[0x0][0x28] ;  /* 0x00000a00ff017b82 */ /* 0x000e240000000800 */
[----:B------:R-:W1:Y:S01]  /*0010*/  S2R R0, SR_TID.X ;  /* 0x0000000000007919 */ /* 0x000e620000002100 */
[----:B------:R-:W-:Y:S01]  /*0020*/  ULDC.64 UR4, c[0x0][0x208] ;  /* 0x0000820000047ab9 */ /* 0x000fe20000000a00 */
[----:B------:R-:W-:Y:S01]  /*0030*/  ULDC.64 UR6, c[0x0][0x220] ;  /* 0x0000880000067ab9 */ /* 0x000fe20000000a00 */
[----:B------:R-:W2:Y:S01]  /*0040*/  S2R R3, SR_CTAID.X ;  /* 0x0000000000037919 */ /* 0x000ea20000002500 */
[----:B-1----:R-:W-:Y:S01]  /*0050*/  IMAD.SHL.U32 R0, R0, 0x2, RZ ;  /* 0x0000000200007824 */ /* 0x002fe200078e00ff */
[----:B--2---:R-:W-:-:S04]  /*0060*/  SHF.R.S32.HI R2, RZ, 0x16, R3 ;  /* 0x00000016ff027819 */ /* 0x004fc80000011403 */
[----:B------:R-:W-:-:S05]  /*0070*/  LOP3.LUT R0, R0, 0x1fe, RZ, 0xc0, !PT ;  /* 0x000001fe00007812 */ /* 0x000fca00078ec0ff */
[----:B------:R-:W-:Y:S01]  /*0080*/  IMAD R0, R3, 0x200, R0 ;  /* 0x0000020003007824 */ /* 0x000fe200078e0200 */
[----:B------:R-:W-:-:S03]  /*0090*/  SGXT R3, R2, 0x1 ;  /* 0x000000010203781a */ /* 0x000fc60000000200 */
[----:B------:R-:W-:Y:S01]  /*00a0*/  IMAD.HI R2, R0, 0x3e0f83e1, RZ ;  /* 0x3e0f83e100027827 */ /* 0x000fe200078e02ff */
[----:B------:R-:W-:-:S03]  /*00b0*/  LEA.HI R3, R3, R0, RZ, 0x5 ;  /* 0x0000000003037211 */ /* 0x000fc600078f28ff */
[----:B------:R-:W-:Y:S01]  /*00c0*/  IMAD.HI R4, R0, 0x3c2e1347, RZ ;  /* 0x3c2e134700047827 */ /* 0x000fe200078e02ff */
[----:B------:R-:W-:Y:S02]  /*00d0*/  SHF.R.U32.HI R5, RZ, 0x1f, R2 ;  /* 0x0000001fff057819 */ /* 0x000fe40000011602 */
[----:B------:R-:W-:Y:S02]  /*00e0*/  SHF.R.S32.HI R8, RZ, 0x5, R3 ;  /* 0x00000005ff087819 */ /* 0x000fe40000011403 */
[----:B------:R-:W-:Y:S02]  /*00f0*/  LEA.HI.SX32 R6, R2, R5, 0x18 ;  /* 0x0000000502067211 */ /* 0x000fe400078fc2ff */
[----:B------:R-:W-:Y:S01]  /*0100*/  SHF.R.U32.HI R7, RZ, 0x1f, R4 ;  /* 0x0000001fff077819 */ /* 0x000fe20000011604 */
[----:B------:R-:W-:-:S03]  /*0110*/  IMAD.HI R9, R8, 0x3e0f83e1, RZ ;  /* 0x3e0f83e108097827 */ /* 0x000fc600078e02ff */
[----:B------:R-:W-:Y:S01]  /*0120*/  LEA.HI R4, R4, R7, RZ, 0x13 ;  /* 0x0000000704047211 */ /* 0x000fe200078f98ff */
[----:B------:R-:W-:Y:S01]  /*0130*/  IMAD.HI R2, R6, 0x3e0f83e1, RZ ;  /* 0x3e0f83e106027827 */ /* 0x000fe200078e02ff */
[----:B------:R-:W-:-:S04]  /*0140*/  SHF.R.U32.HI R10, RZ, 0x1f, R9 ;  /* 0x0000001fff0a7819 */ /* 0x000fc80000011609 */
[----:B------:R-:W-:Y:S02]  /*0150*/  SHF.R.U32.HI R5, RZ, 0x1f, R2 ;  /* 0x0000001fff057819 */ /* 0x000fe40000011602 */
[----:B------:R-:W-:Y:S02]  /*0160*/  LEA.HI.SX32 R11, R9, R10, 0x1d ;  /* 0x0000000a090b7211 */ /* 0x000fe400078feaff */
[----:B------:R-:W-:Y:S02]  /*0170*/  LEA.HI.SX32 R9, R2, R5, 0x1d ;  /* 0x0000000502097211 */ /* 0x000fe400078feaff */
[----:B------:R-:W-:Y:S01]  /*0180*/  LOP3.LUT R5, R3, 0xffffffe0, RZ, 0xc0, !PT ;  /* 0xffffffe003057812 */ /* 0x000fe200078ec0ff */
[----:B------:R-:W-:Y:S01]  /*0190*/  IMAD R8, R11, -0x21, R8 ;  /* 0xffffffdf0b087824 */ /* 0x000fe200078e0208 */
[----:B------:R-:W1:Y:S01]  /*01a0*/  LDC.64 R2, c[0x0][0x210] ;  /* 0x00008400ff027b82 */ /* 0x000e620000000a00 */
[----:B------:R-:W-:Y:S01]  /*01b0*/  IMAD R9, R9, -0x21, R6 ;  /* 0xffffffdf09097824 */ /* 0x000fe200078e0206 */
[----:B------:R-:W-:Y:S01]  /*01c0*/  CS2R R6, SRZ ;  /* 0x0000000000067805 */ /* 0x000fe2000001ff00 */
[----:B------:R-:W-:Y:S01]  /*01d0*/  IMAD.IADD R5, R0, 0x1, -R5 ;  /* 0x0000000100057824 */ /* 0x000fe200078e0a05 */
[----:B------:R-:W-:-:S02]  /*01e0*/  ISETP.GT.AND P2, PT, R8, RZ, PT ;  /* 0x000000ff0800720c */ /* 0x000fc40003f44270 */
[C---:B------:R-:W-:Y:S01]  /*01f0*/  ISETP.GT.AND P0, PT, R9.reuse, RZ, PT ;  /* 0x000000ff0900720c */ /* 0x040fe20003f04270 */
[----:B------:R-:W-:Y:S01]  /*0200*/  IMAD R5, R4, 0x20000, R5 ;  /* 0x0002000004057824 */ /* 0x000fe200078e0205 */
[C---:B------:R-:W-:Y:S02]  /*0210*/  ISETP.GT.AND P1, PT, R9.reuse, RZ, P2 ;  /* 0x000000ff0900720c */ /* 0x040fe40001724270 */
[C---:B------:R-:W-:Y:S01]  /*0220*/  ISETP.LT.U32.AND P3, PT, R8.reuse, 0x20, P0 ;  /* 0x000000200800780c */ /* 0x040fe20000761070 */
[----:B------:R-:W-:Y:S01]  /*0230*/  IMAD R4, R8, 0x40, R5 ;  /* 0x0000004008047824 */ /* 0x000fe200078e0205 */
[C---:B------:R-:W-:Y:S02]  /*0240*/  ISETP.LT.AND P0, PT, R0.reuse, 0x22080, P1 ;  /* 0x000220800000780c */ /* 0x040fe40000f01270 */
[----:B------:R-:W-:Y:S01]  /*0250*/  ISETP.LT.AND P1, PT, R0, 0x22080, P3 ;  /* 0x000220800000780c */ /* 0x000fe20001f21270 */
[----:B------:R-:W-:Y:S01]  /*0260*/  IMAD R17, R9, 0x1000, R4 ;  /* 0x0000100009117824 */ /* 0x000fe200078e0204 */
[----:B------:R-:W-:-:S02]  /*0270*/  CS2R R4, SRZ ;  /* 0x0000000000047805 */ /* 0x000fc4000001ff00 */
[----:B------:R-:W-:Y:S01]  /*0280*/  ISETP.LT.U32.AND P2, PT, R9, 0x20, P2 ;  /* 0x000000200900780c */ /* 0x000fe20001741070 */
[----:B------:R-:W-:Y:S01]  /*0290*/  VIADD R11, R17, 0xfffff7e0 ;  /* 0xfffff7e0110b7836 */ /* 0x000fe20000000000 */
[----:B------:R-:W-:Y:S01]  /*02a0*/  LOP3.LUT R8, R9, R8, RZ, 0xfc, !PT ;  /* 0x0000000809087212 */ /* 0x000fe200078efcff */
[----:B------:R-:W-:Y:S02]  /*02b0*/  VIADD R13, R17, 0xfffff800 ;  /* 0xfffff800110d7836 */ /* 0x000fe40000000000 */
[----:B-1----:R-:W-:-:S04]  /*02c0*/  IMAD.WIDE R10, R11, 0x4, R2 ;  /* 0x000000040b0a7825 */ /* 0x002fc800078e0202 */
[----:B------:R-:W-:Y:S01]  /*02d0*/  IMAD.WIDE R12, R13, 0x4, R2 ;  /* 0x000000040d0c7825 */ /* 0x000fe200078e0202 */
[----:B------:R-:W2:Y:S01]  /*02e0*/  @P0 LDG.E.64 R6, desc[UR4][R10.64] ;  /* 0x000000040a060981 */ /* 0x000ea2000c1e1b00 */
[----:B------:R-:W-:-:S03]  /*02f0*/  ISETP.LT.AND P2, PT, R0, 0x22080, P2 ;  /* 0x000220800000780c */ /* 0x000fc60001741270 */
[----:B------:R-:W3:Y:S01]  /*0300*/  @P1 LDG.E.64 R4, desc[UR4][R12.64] ;  /* 0x000000040c041981 */ /* 0x000ee2000c1e1b00 */
[----:B------:R-:W-:Y:S01]  /*0310*/  ISETP.GE.AND P3, PT, R0, 0x22080, PT ;  /* 0x000220800000780c */ /* 0x000fe20003f66270 */
[----:B------:R-:W-:-:S03]  /*0320*/  VIADD R15, R17, 0xffffffe0 ;  /* 0xffffffe0110f7836 */ /* 0x000fc60000000000 */
[----:B------:R-:W-:Y:S02]  /*0330*/  ISETP.LT.U32.AND P4, PT, R8, 0x20, !P3 ;  /* 0x000000200800780c */ /* 0x000fe40005f81070 */
[----:B------:R-:W-:Y:S01]  /*0340*/  CS2R R8, SRZ ;  /* 0x0000000000087805 */ /* 0x000fe2000001ff00 */
[----:B------:R-:W-:-:S05]  /*0350*/  IMAD.WIDE R14, R15, 0x4, R2 ;  /* 0x000000040f0e7825 */ /* 0x000fca00078e0202 */
[----:B------:R-:W4:Y:S01]  /*0360*/  @P2 LDG.E.64 R8, desc[UR4][R14.64] ;  /* 0x000000040e082981 */ /* 0x000f22000c1e1b00 */
[----:B------:R-:W-:Y:S01]  /*0370*/  IMAD.WIDE R2, R17, 0x4, R2 ;  /* 0x0000000411027825 */ /* 0x000fe200078e0202 */
[----:B------:R-:W-:-:S06]  /*0380*/  CS2R R16, SRZ ;  /* 0x0000000000107805 */ /* 0x000fcc000001ff00 */
[----:B------:R-:W5:Y:S01]  /*0390*/  @P4 LDG.E.64 R16, desc[UR4][R2.64] ;  /* 0x0000000402104981 */ /* 0x000f62000c1e1b00 */
[----:B--2---:R-:W-:Y:S02]  /*03a0*/  SEL R11, R6, 0xff800000, P0 ;  /* 0xff800000060b7807 */ /* 0x004fe40000000000 */
[----:B---3--:R-:W-:Y:S02]  /*03b0*/  SEL R6, R4, 0xff800000, P1 ;  /* 0xff80000004067807 */ /* 0x008fe40000800000 */
[----:B------:R-:W-:Y:S02]  /*03c0*/  SEL R4, R7, 0xff800000, P0 ;  /* 0xff80000007047807 */ /* 0x000fe40000000000 */
[C---:B------:R-:W-:Y:S02]  /*03d0*/  FSETP.GT.AND P5, PT, R6.reuse, R11, PT ;  /* 0x0000000b0600720b */ /* 0x040fe40003fa4000 */
[----:B------:R-:W-:Y:S02]  /*03e0*/  SEL R5, R5, 0xff800000, P1 ;  /* 0xff80000005057807 */ /* 0x000fe40000800000 */
[----:B------:R-:W-:-:S02]  /*03f0*/  FSETP.NAN.AND P0, PT, R6, R6, PT ;  /* 0x000000060600720b */ /* 0x000fc40003f08000 */
[----:B------:R-:W-:Y:S02]  /*0400*/  FSETP.GT.AND P1, PT, R5, R4, PT ;  /* 0x000000040500720b */ /* 0x000fe40003f24000 */
[----:B----4-:R-:W-:Y:S02]  /*0410*/  SEL R10, R9, 0xff800000, P2 ;  /* 0xff800000090a7807 */ /* 0x010fe40001000000 */
[----:B------:R-:W-:Y:S02]  /*0420*/  FSETP.NAN.AND P6, PT, R5, R5, PT ;  /* 0x000000050500720b */ /* 0x000fe40003fc8000 */
[----:B------:R-:W-:Y:S02]  /*0430*/  SEL R7, R8, 0xff800000, P2 ;  /* 0xff80000008077807 */ /* 0x000fe40001000000 */
[----:B------:R-:W-:Y:S02]  /*0440*/  @!P5 SEL R6, R6, R11, P0 ;  /* 0x0000000b0606d207 */ /* 0x000fe40000000000 */
[----:B------:R-:W-:-:S02]  /*0450*/  FSETP.NAN.AND P0, PT, R10, R10, PT ;  /* 0x0000000a0a00720b */ /* 0x000fc40003f08000 */
[----:B-----5:R-:W-:Y:S02]  /*0460*/  SEL R3, R17, 0xff800000, P4 ;  /* 0xff80000011037807 */ /* 0x020fe40002000000 */
[----:B------:R-:W-:Y:S02]  /*0470*/  @!P1 SEL R5, R5, R4, P6 ;  /* 0x0000000405059207 */ /* 0x000fe40003000000 */
[----:B------:R-:W-:Y:S02]  /*0480*/  FSETP.NAN.AND P6, PT, R3, R3, PT ;  /* 0x000000030300720b */ /* 0x000fe40003fc8000 */
[----:B------:R-:W-:Y:S02]  /*0490*/  FSETP.GEU.AND P2, PT, R5, R10, PT ;  /* 0x0000000a0500720b */ /* 0x000fe40003f4e000 */
[----:B------:R-:W-:Y:S02]  /*04a0*/  SEL R2, R16, 0xff800000, P4 ;  /* 0xff80000010027807 */ /* 0x000fe40002000000 */
[----:B------:R-:W-:-:S02]  /*04b0*/  FSETP.NAN.AND P4, PT, R7, R7, PT ;  /* 0x000000070700720b */ /* 0x000fc40003f88000 */
[----:B------:R-:W-:Y:S02]  /*04c0*/  @!P0 SEL R10, R10, R5, !P2 ;  /* 0x000000050a0a8207 */ /* 0x000fe40005000000 */
[----:B------:R-:W1:Y:S01]  /*04d0*/  LDC.64 R4, c[0x0][0x218] ;  /* 0x00008600ff047b82 */ /* 0x000e620000000a00 */
[----:B------:R-:W-:Y:S02]  /*04e0*/  SEL R8, RZ, 0x1, !P1 ;  /* 0x00000001ff087807 */ /* 0x000fe40004800000 */
[----:B------:R-:W-:Y:S02]  /*04f0*/  FSETP.GEU.AND P0, PT, R10, R3, PT ;  /* 0x000000030a00720b */ /* 0x000fe40003f0e000 */
[----:B------:R-:W-:Y:S02]  /*0500*/  FSETP.NAN.AND P1, PT, R2, R2, PT ;  /* 0x000000020200720b */ /* 0x000fe40003f28000 */
[----:B------:R-:W-:Y:S02]  /*0510*/  @!P6 SEL R3, R3, R10, !P0 ;  /* 0x0000000a0303e207 */ /* 0x000fe40004000000 */
[----:B------:R-:W-:-:S02]  /*0520*/  FSETP.GEU.AND P6, PT, R6, R7, PT ;  /* 0x000000070600720b */ /* 0x000fc40003fce000 */
[----:B------:R-:W-:Y:S02]  /*0530*/  SEL R8, R8, 0x2, P2 ;  /* 0x0000000208087807 */ /* 0x000fe40001000000 */
[----:B------:R-:W-:Y:S02]  /*0540*/  @!P4 SEL R7, R7, R6, !P6 ;  /* 0x000000060707c207 */ /* 0x000fe40007000000 */
[----:B------:R-:W-:Y:S02]  /*0550*/  SEL R6, RZ, 0x1, !P5 ;  /* 0x00000001ff067807 */ /* 0x000fe40006800000 */
[----:B------:R-:W-:Y:S02]  /*0560*/  FSETP.GEU.AND P4, PT, R7, R2, PT ;  /* 0x000000020700720b */ /* 0x000fe40003f8e000 */
[----:B------:R-:W-:Y:S02]  /*0570*/  SEL R9, R6, 0x2, P6 ;  /* 0x0000000206097807 */ /* 0x000fe40003000000 */
[----:B------:R-:W-:-:S02]  /*0580*/  @!P1 SEL R2, R2, R7, !P4 ;  /* 0x0000000702029207 */ /* 0x000fc40006000000 */
[----:B------:R-:W-:Y:S01]  /*0590*/  IADD3 R6, P1, R0, UR6, RZ ;  /* 0x0000000600067c10 */ /* 0x000fe2000ff3e0ff */
[----:B-1----:R-:W-:Y:S01]  /*05a0*/  IMAD.WIDE R4, R0, 0x4, R4 ;  /* 0x0000000400047825 */ /* 0x002fe200078e0204 */
[----:B------:R-:W-:Y:S02]  /*05b0*/  SEL R8, R8, 0x3, P0 ;  /* 0x0000000308087807 */ /* 0x000fe40000000000 */
[----:B------:R-:W-:Y:S02]  /*05c0*/  SEL R9, R9, 0x3, P4 ;  /* 0x0000000309097807 */ /* 0x000fe40002000000 */
[----:B------:R-:W-:Y:S01]  /*05d0*/  LEA.HI.X.SX32 R7, R0, UR7, 0x1, P1 ;  /* 0x0000000700077c11 */ /* 0x000fe200088f0eff */
[----:B------:R1:W-:Y:S02]  /*05e0*/  @!P3 STG.E.64 desc[UR4][R4.64], R2 ;  /* 0x000000020400b986 */ /* 0x0003e4000c101b04 */
[----:B------:R-:W-:Y:S01]  /*05f0*/  IMAD R9, R8, 0x100, R9 ;  /* 0x0000010008097824 */ /* 0x000fe200078e0209 */
[----:B------:R-:W-:Y:S06]  /*0600*/  @P3 EXIT ;  /* 0x000000000000394d */ /* 0x000fec0003800000 */
[----:B------:R-:W-:Y:S01]  /*0610*/  STG.E.U16 desc[UR4][R6.64], R9 ;  /* 0x0000000906007986 */ /* 0x000fe2000c101504 */
[----:B------:R-:W-:Y:S05]  /*0620*/  EXIT ;  /* 0x000000000000794d */ /* 0x000fea0003800000 */
.L_x_0:
[----:B------:R-:W-:-:S00]  /*0630*/  BRA `(.L_x_0) ;  /* 0xfffffffc00fc7947 */ /* 0x000fc0000383ffff */
[----:B------:R-:W-:-:S00]  /*0640*/  NOP ;  /* 0x0000000000007918 */ /* 0x000fc00000000000 */
        /* <DEDUP_REMOVED lines=11> */
.L_x_1:


//--------------------- .nv.constant0.triton_poi_fused_max_pool2d_with_indices_7 --------------------------
	.section	.nv.constant0.triton_poi_fused_max_pool2d_with_indices_7,"a",@progbits
	.sectionflags	@""
	.align	4
.nv.constant0.triton_poi_fused_max_pool2d_with_indices_7:
	.zero		556
